//
// Generated by NVIDIA NVVM Compiler
//
// Compiler Build ID: CL-36424714
// Cuda compilation tools, release 13.0, V13.0.88
// Based on NVVM 20.0.0
//

.version 9.0
.target sm_100
.address_size 64

	// .globl	_Z3setPii

.visible .entry _Z3setPii(
	.param .u64 .ptr .align 1 _Z3setPii_param_0,
	.param .u32 _Z3setPii_param_1
)
{


	ret;

}


// ===== COMPILED SASS (sm_100) =====

	.target	sm_100

	.elftype	@"ET_EXEC"


//--------------------- .note.nv.tkinfo           --------------------------
	.section	.note.nv.tkinfo,"",@"SHT_NOTE"
	.sectionflags	@"SHF_NOTE_NV_TKINFO"
	.tkinfo
        /*0018*/ 	.word	0x00000002
        /*0030*/ 	.string	""
        /*0030*/ 	.string	"ptxas"
        /*0030*/ 	.string	"Cuda compilation tools, release 13.0, V13.0.88"
        /*0030*/ 	.string	"Build cuda_13.0.r13.0/compiler.36424714_0"
        /*0030*/ 	.string	"-arch sm_100 -m 64 "



//--------------------- .note.nv.cuinfo           --------------------------
	.section	.note.nv.cuinfo,"",@"SHT_NOTE"
	.sectionflags	@"SHF_NOTE_NV_CUINFO"
        /*0018*/ 	.short	0x0002
        /*001a*/ 	.short	0x0064
        /*001c*/ 	.short	0x0082
	.zero		2


//--------------------- .nv.info                  --------------------------
	.section	.nv.info,"",@"SHT_CUDA_INFO"
	.align	4


	//----- nvinfo : EIATTR_REGCOUNT
	.align		4
        /*0000*/ 	.byte	0x04, 0x2f
        /*0002*/ 	.short	(.L_1 - .L_0)
	.align		4
.L_0:
        /*0004*/ 	.word	index@(_Z3setPii)
        /*0008*/ 	.word	0x00000004


	//----- nvinfo : EIATTR_FRAME_SIZE
	.align		4
.L_1:
        /*000c*/ 	.byte	0x04, 0x11
        /*000e*/ 	.short	(.L_3 - .L_2)
	.align		4
.L_2:
        /*0010*/ 	.word	index@(_Z3setPii)
        /*0014*/ 	.word	0x00000000


	//----- nvinfo : EIATTR_MIN_STACK_SIZE
	.align		4
.L_3:
        /*0018*/ 	.byte	0x04, 0x12
        /*001a*/ 	.short	(.L_5 - .L_4)
	.align		4
.L_4:
        /*001c*/ 	.word	index@(_Z3setPii)
        /*0020*/ 	.word	0x00000000
.L_5:


//--------------------- .nv.compat                --------------------------
	.section	.nv.compat,"",@"SHT_CUDA_COMPAT_INFO"
	.align	4
        /*0000*/ 	.byte	0x02, 0x09, 0x00, 0x00, 0x02, 0x02, 0x01, 0x00, 0x02, 0x05, 0x05, 0x00, 0x03, 0x07, 0x01, 0x01
        /*0010*/ 	.byte	0x02, 0x03, 0x00, 0x00, 0x02, 0x06, 0x01, 0x00, 0x04, 0x0b, 0x08, 0x00, 0x09, 0x00, 0x00, 0x00
        /*0020*/ 	.byte	0x00, 0x00, 0x00, 0x00


//--------------------- .nv.info._Z3setPii        --------------------------
	.section	.nv.info._Z3setPii,"",@"SHT_CUDA_INFO"
	.sectionflags	@""
	.align	4


	//----- nvinfo : EIATTR_CUDA_API_VERSION
	.align		4
        /*0000*/ 	.byte	0x04, 0x37
        /*0002*/ 	.short	(.L_7 - .L_6)
.L_6:
        /*0004*/ 	.word	0x00000082


	//----- nvinfo : EIATTR_KPARAM_INFO
	.align		4
.L_7:
        /*0008*/ 	.byte	0x04, 0x17
        /*000a*/ 	.short	(.L_9 - .L_8)
.L_8:
        /*000c*/ 	.word	0x00000000
        /*0010*/ 	.short	0x0001
        /*0012*/ 	.short	0x0008
        /*0014*/ 	.byte	0x00, 0xf0, 0x11, 0x00


	//----- nvinfo : EIATTR_KPARAM_INFO
	.align		4
.L_9:
        /*0018*/ 	.byte	0x04, 0x17
        /*001a*/ 	.short	(.L_11 - .L_10)
.L_10:
        /*001c*/ 	.word	0x00000000
        /*0020*/ 	.short	0x0000
        /*0022*/ 	.short	0x0000
        /*0024*/ 	.byte	0x00, 0xf5, 0x21, 0x00


	//----- nvinfo : EIATTR_SPARSE_MMA_MASK
	.align		4
.L_11:
        /*0028*/ 	.byte	0x03, 0x50
        /*002a*/ 	.short	0x0000


	//----- nvinfo : EIATTR_MAXREG_COUNT
	.align		4
        /*002c*/ 	.byte	0x03, 0x1b
        /*002e*/ 	.short	0x00ff


	//----- nvinfo : EIATTR_MERCURY_ISA_VERSION
	.align		4
        /*0030*/ 	.byte	0x03, 0x5f
        /*0032*/ 	.short	0x0101


	//----- nvinfo : EIATTR_VRC_CTA_INIT_COUNT
	.align		4
        /*0034*/ 	.byte	0x02, 0x4a
	.zero		1
	.zero		1


	//----- nvinfo : EIATTR_EXIT_INSTR_OFFSETS
	.align		4
        /*0038*/ 	.byte	0x04, 0x1c
        /*003a*/ 	.short	(.L_13 - .L_12)


	//   ....[0]....
.L_12:
        /*003c*/ 	.word	0x00000010


	//----- nvinfo : EIATTR_CBANK_PARAM_SIZE
	.align		4
.L_13:
        /*0040*/ 	.byte	0x03, 0x19
        /*0042*/ 	.short	0x000c


	//----- nvinfo : EIATTR_PARAM_CBANK
	.align		4
        /*0044*/ 	.byte	0x04, 0x0a
        /*0046*/ 	.short	(.L_15 - .L_14)
	.align		4
.L_14:
        /*0048*/ 	.word	index@(.nv.constant0._Z3setPii)
        /*004c*/ 	.short	0x0380
        /*004e*/ 	.short	0x000c


	//----- nvinfo : EIATTR_SW_WAR
	.align		4
.L_15:
        /*0050*/ 	.byte	0x04, 0x36
        /*0052*/ 	.short	(.L_17 - .L_16)
.L_16:
        /*0054*/ 	.word	0x00000008
.L_17:


//--------------------- .nv.callgraph             --------------------------
	.section	.nv.callgraph,"",@"SHT_CUDA_CALLGRAPH"
	.align	4
	.sectionentsize	8
	.align		4
        /*0000*/ 	.word	0x00000000
	.align		4
        /*0004*/ 	.word	0xffffffff
	.align		4
        /*0008*/ 	.word	0x00000000
	.align		4
        /*000c*/ 	.word	0xfffffffe
	.align		4
        /*0010*/ 	.word	0x00000000
	.align		4
        /*0014*/ 	.word	0xfffffffd
	.align		4
        /*0018*/ 	.word	0x00000000
	.align		4
        /*001c*/ 	.word	0xfffffffc


//--------------------- .text._Z3setPii           --------------------------
	.section	.text._Z3setPii,"ax",@progbits
	.align	128
        .global         _Z3setPii
        .type           _Z3setPii,@function
        .size           _Z3setPii,(.L_x_1 - _Z3setPii)
        .other          _Z3setPii,@"STO_CUDA_ENTRY STV_DEFAULT"
_Z3setPii:
.text._Z3setPii:
[----:B------:R-:W-:Y:S01]  /*0000*/  LDC R1, c[0x0][0x37c] ;  /* 0x0000df00ff017b82 */ /* 0x000fe20000000800 */
[----:B------:R-:W-:Y:S05]  /*0010*/  EXIT ;  /* 0x000000000000794d */ /* 0x000fea0003800000 */
.L_x_0:
[----:B------:R-:W-:-:S00]  /*0020*/  BRA `(.L_x_0) ;  /* 0xfffffffc00fc7947 */ /* 0x000fc0000383ffff */
[----:B------:R-:W-:-:S00]  /*0030*/  NOP ;  /* 0x0000000000007918 */ /* 0x000fc00000000000 */
        /* <DEDUP_REMOVED lines=12> */
.L_x_1:


//--------------------- .nv.shared.reserved.0     --------------------------
	.section	.nv.shared.reserved.0,"aw",@nobits
	.weak		__nv_reservedSMEM_offset_0_alias
	.size		__nv_reservedSMEM_offset_0_alias, 0, 64
	.other		__nv_reservedSMEM_offset_0_alias,@"STO_CUDA_RESERVED_SHARED STV_DEFAULT"
__nv_reservedSMEM_offset_0_alias:
	.zero		0
	.zero		64


//--------------------- .nv.constant0._Z3setPii   --------------------------
	.section	.nv.constant0._Z3setPii,"a",@progbits
	.sectionflags	@""
	.align	4
.nv.constant0._Z3setPii:
	.zero		908


//--------------------- SYMBOLS --------------------------

	.type		.nv.reservedSmem.offset0,@object
	.size		.nv.reservedSmem.offset0,0x4
